	.headerflags	@"EF_CUDA_TEXMODE_UNIFIED EF_CUDA_64BIT_ADDRESS EF_CUDA_ACCELERATORS EF_CUDA_SM90 EF_CUDA_VIRTUAL_SM(EF_CUDA_SM90)"
	.elftype	@"ET_EXEC"


//--------------------- .nv.info                  --------------------------
	.section	.nv.info,"",@"SHT_CUDA_INFO"
	.align	4


	//----- nvinfo : EIATTR_REGCOUNT
	.align		4
        /*0000*/ 	.byte	0x04, 0x2f
        /*0002*/ 	.short	(.L_1 - .L_0)
	.align		4
.L_0:
        /*0004*/ 	.word	index@(triton_poi_fused_convolution_1)
        /*0008*/ 	.word	0x0000000a


	//----- nvinfo : EIATTR_MIN_STACK_SIZE
	.align		4
.L_1:
        /*000c*/ 	.byte	0x04, 0x12
        /*000e*/ 	.short	(.L_3 - .L_2)
	.align		4
.L_2:
        /*0010*/ 	.word	index@(triton_poi_fused_convolution_1)
        /*0014*/ 	.word	0x00000000


	//----- nvinfo : EIATTR_FRAME_SIZE
	.align		4
.L_3:
        /*0018*/ 	.byte	0x04, 0x11
        /*001a*/ 	.short	(.L_5 - .L_4)
	.align		4
.L_4:
        /*001c*/ 	.word	index@(triton_poi_fused_convolution_1)
        /*0020*/ 	.word	0x00000000


	//----- nvinfo : EIATTR_MIN_STACK_SIZE
	.align		4
.L_5:
        /*0024*/ 	.byte	0x04, 0x12
        /*0026*/ 	.short	(.L_7 - .L_6)
	.align		4
.L_6:
        /*0028*/ 	.word	index@(triton_poi_fused_convolution_1)
        /*002c*/ 	.word	0x00000000
.L_7:


//--------------------- .nv.info.triton_poi_fused_convolution_1 --------------------------
	.section	.nv.info.triton_poi_fused_convolution_1,"",@"SHT_CUDA_INFO"
	.sectionflags	@""
	.align	4


	//----- nvinfo : EIATTR_CUDA_API_VERSION
	.align		4
        /*0000*/ 	.byte	0x04, 0x37
        /*0002*/ 	.short	(.L_9 - .L_8)
.L_8:
        /*0004*/ 	.word	0x0000007c


	//----- nvinfo : EIATTR_KPARAM_INFO
	.align		4
.L_9:
        /*0008*/ 	.byte	0x04, 0x17
        /*000a*/ 	.short	(.L_11 - .L_10)
.L_10:
        /*000c*/ 	.word	0x00000000
        /*0010*/ 	.short	0x0002
        /*0012*/ 	.short	0x0010
        /*0014*/ 	.byte	0x00, 0xf0, 0x11, 0x00


	//----- nvinfo : EIATTR_KPARAM_INFO
	.align		4
.L_11:
        /*0018*/ 	.byte	0x04, 0x17
        /*001a*/ 	.short	(.L_13 - .L_12)
.L_12:
        /*001c*/ 	.word	0x00000000
        /*0020*/ 	.short	0x0001
        /*0022*/ 	.short	0x0008
        /*0024*/ 	.byte	0x00, 0xf4, 0x21, 0x00


	//----- nvinfo : EIATTR_KPARAM_INFO
	.align		4
.L_13:
        /*0028*/ 	.byte	0x04, 0x17
        /*002a*/ 	.short	(.L_15 - .L_14)
.L_14:
        /*002c*/ 	.word	0x00000000
        /*0030*/ 	.short	0x0000
        /*0032*/ 	.short	0x0000
        /*0034*/ 	.byte	0x00, 0xf4, 0x21, 0x00


	//----- nvinfo : EIATTR_SPARSE_MMA_MASK
	.align		4
.L_15:
        /*0038*/ 	.byte	0x03, 0x50
        /*003a*/ 	.short	0x0000


	//----- nvinfo : EIATTR_MAXREG_COUNT
	.align		4
        /*003c*/ 	.byte	0x03, 0x1b
        /*003e*/ 	.short	0x00ff


	//----- nvinfo : EIATTR_EXIT_INSTR_OFFSETS
	.align		4
        /*0040*/ 	.byte	0x04, 0x1c
        /*0042*/ 	.short	(.L_17 - .L_16)


	//   ....[0]....
.L_16:
        /*0044*/ 	.word	0x000000d0


	//----- nvinfo : EIATTR_REQNTID
	.align		4
.L_17:
        /*0048*/ 	.byte	0x04, 0x10
        /*004a*/ 	.short	(.L_19 - .L_18)
.L_18:
        /*004c*/ 	.word	0x00000080
        /*0050*/ 	.word	0x00000001
        /*0054*/ 	.word	0x00000001


	//----- nvinfo : EIATTR_CBANK_PARAM_SIZE
	.align		4
.L_19:
        /*0058*/ 	.byte	0x03, 0x19
        /*005a*/ 	.short	0x0014


	//----- nvinfo : EIATTR_PARAM_CBANK
	.align		4
        /*005c*/ 	.byte	0x04, 0x0a
        /*005e*/ 	.short	(.L_21 - .L_20)
	.align		4
.L_20:
        /*0060*/ 	.word	index@(.nv.constant0.triton_poi_fused_convolution_1)
        /*0064*/ 	.short	0x0210
        /*0066*/ 	.short	0x0014


	//----- nvinfo : EIATTR_SW_WAR
	.align		4
.L_21:
        /*0068*/ 	.byte	0x04, 0x36
        /*006a*/ 	.short	(.L_23 - .L_22)
.L_22:
        /*006c*/ 	.word	0x00000008
.L_23:


//--------------------- .nv.callgraph             --------------------------
	.section	.nv.callgraph,"",@"SHT_CUDA_CALLGRAPH"
	.align	4
	.sectionentsize	8
	.align		4
        /*0000*/ 	.word	0x00000000
	.align		4
        /*0004*/ 	.word	0xffffffff
	.align		4
        /*0008*/ 	.word	0x00000000
	.align		4
        /*000c*/ 	.word	0xfffffffe
	.align		4
        /*0010*/ 	.word	0x00000000
	.align		4
        /*0014*/ 	.word	0xfffffffd
	.align		4
        /*0018*/ 	.word	0x00000000
	.align		4
        /*001c*/ 	.word	0xfffffffc


//--------------------- .text.triton_poi_fused_convolution_1 --------------------------
	.section	.text.triton_poi_fused_convolution_1,"ax",@progbits
	.align	128
        .global         triton_poi_fused_convolution_1
        .type           triton_poi_fused_convolution_1,@function
        .size           triton_poi_fused_convolution_1,(.L_x_1 - triton_poi_fused_convolution_1)
        .other          triton_poi_fused_convolution_1,@"STO_CUDA_ENTRY STV_DEFAULT"
triton_poi_fused_convolution_1:
.text.triton_poi_fused_convolution_1:
[----:B------:R-:W-:Y:S01]  /*0000*/  LDC R1, c[0x0][0x28] ;  /* 0x00000a00ff017b82 */ /* 0x000fe20000000800 */
[----:B------:R-:W1:Y:S07]  /*0010*/  S2R R0, SR_TID.X ;  /* 0x0000000000007919 */ /* 0x000e6e0000002100 */
[----:B------:R-:W2:Y:S01]  /*0020*/  LDC.64 R2, c[0x0][0x210] ;  /* 0x00008400ff027b82 */ /* 0x000ea20000000a00 */
[----:B------:R-:W-:Y:S01]  /*0030*/  ULDC.64 UR4, c[0x0][0x208] ;  /* 0x0000820000047ab9 */ /* 0x000fe20000000a00 */
[----:B------:R-:W3:Y:S06]  /*0040*/  S2R R7, SR_CTAID.X ;  /* 0x0000000000077919 */ /* 0x000eec0000002500 */
[----:B------:R-:W4:Y:S01]  /*0050*/  LDC.64 R4, c[0x0][0x218] ;  /* 0x00008600ff047b82 */ /* 0x000f220000000a00 */
[----:B-1----:R-:W-:Y:S01]  /*0060*/  LOP3.LUT R0, R0, 0x7f, RZ, 0xc0, !PT ;  /* 0x0000007f00007812 */ /* 0x002fe200078ec0ff */
[----:B----4-:R-:W4:Y:S03]  /*0070*/  LDG.E R5, desc[UR4][R4.64] ;  /* 0x0000000404057981 */ /* 0x010f26000c1e1900 */
[----:B---3--:R-:W-:-:S05]  /*0080*/  LEA R7, R7, R0, 0x7 ;  /* 0x0000000007077211 */ /* 0x008fca00078e38ff */
[----:B--2---:R-:W-:-:S05]  /*0090*/  IMAD.WIDE R2, R7, 0x4, R2 ;  /* 0x0000000407027825 */ /* 0x004fca00078e0202 */
[----:B------:R-:W4:Y:S02]  /*00a0*/  LDG.E R0, desc[UR4][R2.64] ;  /* 0x0000000402007981 */ /* 0x000f24000c1e1900 */
[----:B----4-:R-:W-:-:S05]  /*00b0*/  FADD R7, R0, R5 ;  /* 0x0000000500077221 */ /* 0x010fca0000000000 */
[----:B------:R-:W-:Y:S01]  /*00c0*/  STG.E desc[UR4][R2.64], R7 ;  /* 0x0000000702007986 */ /* 0x000fe2000c101904 */
[----:B------:R-:W-:Y:S05]  /*00d0*/  EXIT ;  /* 0x000000000000794d */ /* 0x000fea0003800000 */
.L_x_0:
[----:B------:R-:W-:-:S00]  /*00e0*/  BRA `(.L_x_0) ;  /* 0xfffffffc00fc7947 */ /* 0x000fc0000383ffff */
[----:B------:R-:W-:-:S00]  /*00f0*/  NOP ;  /* 0x0000000000007918 */ /* 0x000fc00000000000 */
        /* <DEDUP_REMOVED lines=8> */
.L_x_1:


//--------------------- .nv.constant0.triton_poi_fused_convolution_1 --------------------------
	.section	.nv.constant0.triton_poi_fused_convolution_1,"a",@progbits
	.sectionflags	@""
	.align	4
.nv.constant0.triton_poi_fused_convolution_1:
	.zero		548
